//
// Generated by NVIDIA NVVM Compiler
//
// Compiler Build ID: CL-36424714
// Cuda compilation tools, release 13.0, V13.0.88
// Based on NVVM 20.0.0
//

.version 9.0
.target sm_100
.address_size 64

	// .globl	_Z7iKernelPfS_S_i

.visible .entry _Z7iKernelPfS_S_i(
	.param .u64 .ptr .align 1 _Z7iKernelPfS_S_i_param_0,
	.param .u64 .ptr .align 1 _Z7iKernelPfS_S_i_param_1,
	.param .u64 .ptr .align 1 _Z7iKernelPfS_S_i_param_2,
	.param .u32 _Z7iKernelPfS_S_i_param_3
)
{
	.reg .pred 	%p<2>;
	.reg .b32 	%r<6>;
	.reg .b32 	%f<4>;
	.reg .b64 	%rd<11>;

	ld.param.u64 	%rd1, [_Z7iKernelPfS_S_i_param_0];
	ld.param.u64 	%rd2, [_Z7iKernelPfS_S_i_param_1];
	ld.param.u64 	%rd3, [_Z7iKernelPfS_S_i_param_2];
	ld.param.u32 	%r2, [_Z7iKernelPfS_S_i_param_3];
	mov.u32 	%r3, %ctaid.x;
	mov.u32 	%r4, %ntid.x;
	mov.u32 	%r5, %tid.x;
	mad.lo.s32 	%r1, %r3, %r4, %r5;
	setp.ge.s32 	%p1, %r1, %r2;
	@%p1 bra 	$L__BB0_2;
	cvta.to.global.u64 	%rd4, %rd1;
	cvta.to.global.u64 	%rd5, %rd2;
	cvta.to.global.u64 	%rd6, %rd3;
	mul.wide.s32 	%rd7, %r1, 4;
	add.s64 	%rd8, %rd4, %rd7;
	ld.global.f32 	%f1, [%rd8];
	add.s64 	%rd9, %rd5, %rd7;
	ld.global.f32 	%f2, [%rd9];
	add.f32 	%f3, %f1, %f2;
	add.s64 	%rd10, %rd6, %rd7;
	st.global.f32 	[%rd10], %f3;
$L__BB0_2:
	ret;

}


// ===== COMPILED SASS (sm_100) =====

	.target	sm_100

	.elftype	@"ET_EXEC"


//--------------------- .note.nv.tkinfo           --------------------------
	.section	.note.nv.tkinfo,"",@"SHT_NOTE"
	.sectionflags	@"SHF_NOTE_NV_TKINFO"
	.tkinfo
        /*0018*/ 	.word	0x00000002
        /*0030*/ 	.string	""
        /*0030*/ 	.string	"ptxas"
        /*0030*/ 	.string	"Cuda compilation tools, release 13.0, V13.0.88"
        /*0030*/ 	.string	"Build cuda_13.0.r13.0/compiler.36424714_0"
        /*0030*/ 	.string	"-arch sm_100 -m 64 "



//--------------------- .note.nv.cuinfo           --------------------------
	.section	.note.nv.cuinfo,"",@"SHT_NOTE"
	.sectionflags	@"SHF_NOTE_NV_CUINFO"
        /*0018*/ 	.short	0x0002
        /*001a*/ 	.short	0x0064
        /*001c*/ 	.short	0x0082
	.zero		2


//--------------------- .nv.info                  --------------------------
	.section	.nv.info,"",@"SHT_CUDA_INFO"
	.align	4


	//----- nvinfo : EIATTR_REGCOUNT
	.align		4
        /*0000*/ 	.byte	0x04, 0x2f
        /*0002*/ 	.short	(.L_1 - .L_0)
	.align		4
.L_0:
        /*0004*/ 	.word	index@(_Z7iKernelPfS_S_i)
        /*0008*/ 	.word	0x0000000c


	//----- nvinfo : EIATTR_FRAME_SIZE
	.align		4
.L_1:
        /*000c*/ 	.byte	0x04, 0x11
        /*000e*/ 	.short	(.L_3 - .L_2)
	.align		4
.L_2:
        /*0010*/ 	.word	index@(_Z7iKernelPfS_S_i)
        /*0014*/ 	.word	0x00000000


	//----- nvinfo : EIATTR_MIN_STACK_SIZE
	.align		4
.L_3:
        /*0018*/ 	.byte	0x04, 0x12
        /*001a*/ 	.short	(.L_5 - .L_4)
	.align		4
.L_4:
        /*001c*/ 	.word	index@(_Z7iKernelPfS_S_i)
        /*0020*/ 	.word	0x00000000
.L_5:


//--------------------- .nv.compat                --------------------------
	.section	.nv.compat,"",@"SHT_CUDA_COMPAT_INFO"
	.align	4
        /*0000*/ 	.byte	0x02, 0x09, 0x00, 0x00, 0x02, 0x02, 0x01, 0x00, 0x02, 0x05, 0x05, 0x00, 0x03, 0x07, 0x01, 0x01
        /*0010*/ 	.byte	0x02, 0x03, 0x00, 0x00, 0x02, 0x06, 0x01, 0x00, 0x04, 0x0b, 0x08, 0x00, 0x09, 0x00, 0x00, 0x00
        /*0020*/ 	.byte	0x00, 0x00, 0x00, 0x00


//--------------------- .nv.info._Z7iKernelPfS_S_i --------------------------
	.section	.nv.info._Z7iKernelPfS_S_i,"",@"SHT_CUDA_INFO"
	.sectionflags	@""
	.align	4


	//----- nvinfo : EIATTR_CUDA_API_VERSION
	.align		4
        /*0000*/ 	.byte	0x04, 0x37
        /*0002*/ 	.short	(.L_7 - .L_6)
.L_6:
        /*0004*/ 	.word	0x00000082


	//----- nvinfo : EIATTR_KPARAM_INFO
	.align		4
.L_7:
        /*0008*/ 	.byte	0x04, 0x17
        /*000a*/ 	.short	(.L_9 - .L_8)
.L_8:
        /*000c*/ 	.word	0x00000000
        /*0010*/ 	.short	0x0003
        /*0012*/ 	.short	0x0018
        /*0014*/ 	.byte	0x00, 0xf0, 0x11, 0x00


	//----- nvinfo : EIATTR_KPARAM_INFO
	.align		4
.L_9:
        /*0018*/ 	.byte	0x04, 0x17
        /*001a*/ 	.short	(.L_11 - .L_10)
.L_10:
        /*001c*/ 	.word	0x00000000
        /*0020*/ 	.short	0x0002
        /*0022*/ 	.short	0x0010
        /*0024*/ 	.byte	0x00, 0xf5, 0x21, 0x00


	//----- nvinfo : EIATTR_KPARAM_INFO
	.align		4
.L_11:
        /*0028*/ 	.byte	0x04, 0x17
        /*002a*/ 	.short	(.L_13 - .L_12)
.L_12:
        /*002c*/ 	.word	0x00000000
        /*0030*/ 	.short	0x0001
        /*0032*/ 	.short	0x0008
        /*0034*/ 	.byte	0x00, 0xf5, 0x21, 0x00


	//----- nvinfo : EIATTR_KPARAM_INFO
	.align		4
.L_13:
        /*0038*/ 	.byte	0x04, 0x17
        /*003a*/ 	.short	(.L_15 - .L_14)
.L_14:
        /*003c*/ 	.word	0x00000000
        /*0040*/ 	.short	0x0000
        /*0042*/ 	.short	0x0000
        /*0044*/ 	.byte	0x00, 0xf5, 0x21, 0x00


	//----- nvinfo : EIATTR_SPARSE_MMA_MASK
	.align		4
.L_15:
        /*0048*/ 	.byte	0x03, 0x50
        /*004a*/ 	.short	0x0000


	//----- nvinfo : EIATTR_MAXREG_COUNT
	.align		4
        /*004c*/ 	.byte	0x03, 0x1b
        /*004e*/ 	.short	0x00ff


	//----- nvinfo : EIATTR_MERCURY_ISA_VERSION
	.align		4
        /*0050*/ 	.byte	0x03, 0x5f
        /*0052*/ 	.short	0x0101


	//----- nvinfo : EIATTR_VRC_CTA_INIT_COUNT
	.align		4
        /*0054*/ 	.byte	0x02, 0x4a
	.zero		1
	.zero		1


	//----- nvinfo : EIATTR_EXIT_INSTR_OFFSETS
	.align		4
        /*0058*/ 	.byte	0x04, 0x1c
        /*005a*/ 	.short	(.L_17 - .L_16)


	//   ....[0]....
.L_16:
        /*005c*/ 	.word	0x00000070


	//   ....[1]....
        /*0060*/ 	.word	0x00000130


	//----- nvinfo : EIATTR_CBANK_PARAM_SIZE
	.align		4
.L_17:
        /*0064*/ 	.byte	0x03, 0x19
        /*0066*/ 	.short	0x001c


	//----- nvinfo : EIATTR_PARAM_CBANK
	.align		4
        /*0068*/ 	.byte	0x04, 0x0a
        /*006a*/ 	.short	(.L_19 - .L_18)
	.align		4
.L_18:
        /*006c*/ 	.word	index@(.nv.constant0._Z7iKernelPfS_S_i)
        /*0070*/ 	.short	0x0380
        /*0072*/ 	.short	0x001c


	//----- nvinfo : EIATTR_SW_WAR
	.align		4
.L_19:
        /*0074*/ 	.byte	0x04, 0x36
        /*0076*/ 	.short	(.L_21 - .L_20)
.L_20:
        /*0078*/ 	.word	0x00000008
.L_21:


//--------------------- .nv.callgraph             --------------------------
	.section	.nv.callgraph,"",@"SHT_CUDA_CALLGRAPH"
	.align	4
	.sectionentsize	8
	.align		4
        /*0000*/ 	.word	0x00000000
	.align		4
        /*0004*/ 	.word	0xffffffff
	.align		4
        /*0008*/ 	.word	0x00000000
	.align		4
        /*000c*/ 	.word	0xfffffffe
	.align		4
        /*0010*/ 	.word	0x00000000
	.align		4
        /*0014*/ 	.word	0xfffffffd
	.align		4
        /*0018*/ 	.word	0x00000000
	.align		4
        /*001c*/ 	.word	0xfffffffc


//--------------------- .text._Z7iKernelPfS_S_i   --------------------------
	.section	.text._Z7iKernelPfS_S_i,"ax",@progbits
	.align	128
        .global         _Z7iKernelPfS_S_i
        .type           _Z7iKernelPfS_S_i,@function
        .size           _Z7iKernelPfS_S_i,(.L_x_1 - _Z7iKernelPfS_S_i)
        .other          _Z7iKernelPfS_S_i,@"STO_CUDA_ENTRY STV_DEFAULT"
_Z7iKernelPfS_S_i:
.text._Z7iKernelPfS_S_i:
[----:B------:R-:W-:Y:S01]  /*0000*/  LDC R1, c[0x0][0x37c] ;  /* 0x0000df00ff017b82 */ /* 0x000fe20000000800 */
[----:B------:R-:W0:Y:S07]  /*0010*/  S2R R0, SR_TID.X ;  /* 0x0000000000007919 */ /* 0x000e2e0000002100 */
[----:B------:R-:W0:Y:S01]  /*0020*/  S2UR UR4, SR_CTAID.X ;  /* 0x00000000000479c3 */ /* 0x000e220000002500 */
[----:B------:R-:W1:Y:S07]  /*0030*/  LDCU UR5, c[0x0][0x398] ;  /* 0x00007300ff0577ac */ /* 0x000e6e0008000800 */
[----:B------:R-:W0:Y:S02]  /*0040*/  LDC R9, c[0x0][0x360] ;  /* 0x0000d800ff097b82 */ /* 0x000e240000000800 */
[----:B0-----:R-:W-:-:S05]  /*0050*/  IMAD R9, R9, UR4, R0 ;  /* 0x0000000409097c24 */ /* 0x001fca000f8e0200 */
[----:B-1----:R-:W-:-:S13]  /*0060*/  ISETP.GE.AND P0, PT, R9, UR5, PT ;  /* 0x0000000509007c0c */ /* 0x002fda000bf06270 */
[----:B------:R-:W-:Y:S05]  /*0070*/  @P0 EXIT ;  /* 0x000000000000094d */ /* 0x000fea0003800000 */
[----:B------:R-:W0:Y:S01]  /*0080*/  LDC.64 R2, c[0x0][0x380] ;  /* 0x0000e000ff027b82 */ /* 0x000e220000000a00 */
[----:B------:R-:W1:Y:S07]  /*0090*/  LDCU.64 UR4, c[0x0][0x358] ;  /* 0x00006b00ff0477ac */ /* 0x000e6e0008000a00 */
[----:B------:R-:W2:Y:S08]  /*00a0*/  LDC.64 R4, c[0x0][0x388] ;  /* 0x0000e200ff047b82 */ /* 0x000eb00000000a00 */
[----:B------:R-:W3:Y:S01]  /*00b0*/  LDC.64 R6, c[0x0][0x390] ;  /* 0x0000e400ff067b82 */ /* 0x000ee20000000a00 */
[----:B0-----:R-:W-:-:S06]  /*00c0*/  IMAD.WIDE R2, R9, 0x4, R2 ;  /* 0x0000000409027825 */ /* 0x001fcc00078e0202 */
[----:B-1----:R-:W4:Y:S01]  /*00d0*/  LDG.E R2, desc[UR4][R2.64] ;  /* 0x0000000402027981 */ /* 0x002f22000c1e1900 */
[----:B--2---:R-:W-:-:S06]  /*00e0*/  IMAD.WIDE R4, R9, 0x4, R4 ;  /* 0x0000000409047825 */ /* 0x004fcc00078e0204 */
[----:B------:R-:W4:Y:S01]  /*00f0*/  LDG.E R5, desc[UR4][R4.64] ;  /* 0x0000000404057981 */ /* 0x000f22000c1e1900 */
[----:B---3--:R-:W-:-:S04]  /*0100*/  IMAD.WIDE R6, R9, 0x4, R6 ;  /* 0x0000000409067825 */ /* 0x008fc800078e0206 */
[----:B----4-:R-:W-:-:S05]  /*0110*/  FADD R9, R2, R5 ;  /* 0x0000000502097221 */ /* 0x010fca0000000000 */
[----:B------:R-:W-:Y:S01]  /*0120*/  STG.E desc[UR4][R6.64], R9 ;  /* 0x0000000906007986 */ /* 0x000fe2000c101904 */
[----:B------:R-:W-:Y:S05]  /*0130*/  EXIT ;  /* 0x000000000000794d */ /* 0x000fea0003800000 */
.L_x_0:
[----:B------:R-:W-:-:S00]  /*0140*/  BRA `(.L_x_0) ;  /* 0xfffffffc00fc7947 */ /* 0x000fc0000383ffff */
[----:B------:R-:W-:-:S00]  /*0150*/  NOP ;  /* 0x0000000000007918 */ /* 0x000fc00000000000 */
        /* <DEDUP_REMOVED lines=10> */
.L_x_1:


//--------------------- .nv.shared.reserved.0     --------------------------
	.section	.nv.shared.reserved.0,"aw",@nobits
	.weak		__nv_reservedSMEM_offset_0_alias
	.size		__nv_reservedSMEM_offset_0_alias, 0, 64
	.other		__nv_reservedSMEM_offset_0_alias,@"STO_CUDA_RESERVED_SHARED STV_DEFAULT"
__nv_reservedSMEM_offset_0_alias:
	.zero		0
	.zero		64


//--------------------- .nv.constant0._Z7iKernelPfS_S_i --------------------------
	.section	.nv.constant0._Z7iKernelPfS_S_i,"a",@progbits
	.sectionflags	@""
	.align	4
.nv.constant0._Z7iKernelPfS_S_i:
	.zero		924


//--------------------- SYMBOLS --------------------------

	.type		.nv.reservedSmem.offset0,@object
	.size		.nv.reservedSmem.offset0,0x4
